//
// Generated by NVIDIA NVVM Compiler
//
// Compiler Build ID: CL-36424714
// Cuda compilation tools, release 13.0, V13.0.88
// Based on NVVM 20.0.0
//

.version 9.0
.target sm_100
.address_size 64

	// .globl	_Z13RMSKernel1_V1PfS_ii

.visible .entry _Z13RMSKernel1_V1PfS_ii(
	.param .u64 .ptr .align 1 _Z13RMSKernel1_V1PfS_ii_param_0,
	.param .u64 .ptr .align 1 _Z13RMSKernel1_V1PfS_ii_param_1,
	.param .u32 _Z13RMSKernel1_V1PfS_ii_param_2,
	.param .u32 _Z13RMSKernel1_V1PfS_ii_param_3
)
{
	.reg .pred 	%p<13>;
	.reg .b32 	%r<38>;
	.reg .b32 	%f<89>;
	.reg .b64 	%rd<34>;

	ld.param.u64 	%rd9, [_Z13RMSKernel1_V1PfS_ii_param_0];
	ld.param.u64 	%rd8, [_Z13RMSKernel1_V1PfS_ii_param_1];
	ld.param.u32 	%r19, [_Z13RMSKernel1_V1PfS_ii_param_2];
	ld.param.u32 	%r20, [_Z13RMSKernel1_V1PfS_ii_param_3];
	cvta.to.global.u64 	%rd1, %rd9;
	mov.u32 	%r21, %ctaid.x;
	mov.u32 	%r22, %ntid.x;
	mov.u32 	%r23, %tid.x;
	mad.lo.s32 	%r1, %r21, %r22, %r23;
	mov.u32 	%r24, %ctaid.y;
	mov.u32 	%r25, %ntid.y;
	mov.u32 	%r26, %tid.y;
	mad.lo.s32 	%r2, %r24, %r25, %r26;
	setp.ge.s32 	%p1, %r2, %r20;
	setp.ge.s32 	%p2, %r1, %r19;
	or.pred  	%p3, %p2, %p1;
	@%p3 bra 	$L__BB0_15;
	setp.lt.s32 	%p4, %r19, 1;
	mov.f32 	%f88, 0f00000000;
	@%p4 bra 	$L__BB0_14;
	mul.lo.s32 	%r3, %r19, %r2;
	and.b32  	%r4, %r19, 15;
	setp.lt.u32 	%p5, %r19, 16;
	mov.f32 	%f88, 0f00000000;
	mov.b32 	%r35, 0;
	@%p5 bra 	$L__BB0_5;
	and.b32  	%r35, %r19, 2147483632;
	neg.s32 	%r33, %r35;
	mul.wide.u32 	%rd10, %r3, 4;
	add.s64 	%rd11, %rd10, %rd1;
	add.s64 	%rd32, %rd11, 32;
	mov.f32 	%f88, 0f00000000;
$L__BB0_4:
	.pragma "nounroll";
	ld.global.f32 	%f18, [%rd32+-32];
	fma.rn.f32 	%f19, %f18, %f18, %f88;
	ld.global.f32 	%f20, [%rd32+-28];
	fma.rn.f32 	%f21, %f20, %f20, %f19;
	ld.global.f32 	%f22, [%rd32+-24];
	fma.rn.f32 	%f23, %f22, %f22, %f21;
	ld.global.f32 	%f24, [%rd32+-20];
	fma.rn.f32 	%f25, %f24, %f24, %f23;
	ld.global.f32 	%f26, [%rd32+-16];
	fma.rn.f32 	%f27, %f26, %f26, %f25;
	ld.global.f32 	%f28, [%rd32+-12];
	fma.rn.f32 	%f29, %f28, %f28, %f27;
	ld.global.f32 	%f30, [%rd32+-8];
	fma.rn.f32 	%f31, %f30, %f30, %f29;
	ld.global.f32 	%f32, [%rd32+-4];
	fma.rn.f32 	%f33, %f32, %f32, %f31;
	ld.global.f32 	%f34, [%rd32];
	fma.rn.f32 	%f35, %f34, %f34, %f33;
	ld.global.f32 	%f36, [%rd32+4];
	fma.rn.f32 	%f37, %f36, %f36, %f35;
	ld.global.f32 	%f38, [%rd32+8];
	fma.rn.f32 	%f39, %f38, %f38, %f37;
	ld.global.f32 	%f40, [%rd32+12];
	fma.rn.f32 	%f41, %f40, %f40, %f39;
	ld.global.f32 	%f42, [%rd32+16];
	fma.rn.f32 	%f43, %f42, %f42, %f41;
	ld.global.f32 	%f44, [%rd32+20];
	fma.rn.f32 	%f45, %f44, %f44, %f43;
	ld.global.f32 	%f46, [%rd32+24];
	fma.rn.f32 	%f47, %f46, %f46, %f45;
	ld.global.f32 	%f48, [%rd32+28];
	fma.rn.f32 	%f88, %f48, %f48, %f47;
	add.s32 	%r33, %r33, 16;
	add.s64 	%rd32, %rd32, 64;
	setp.ne.s32 	%p6, %r33, 0;
	@%p6 bra 	$L__BB0_4;
$L__BB0_5:
	setp.eq.s32 	%p7, %r4, 0;
	@%p7 bra 	$L__BB0_14;
	and.b32  	%r10, %r19, 7;
	setp.lt.u32 	%p8, %r4, 8;
	@%p8 bra 	$L__BB0_8;
	add.s32 	%r28, %r35, %r3;
	mul.wide.u32 	%rd12, %r28, 4;
	add.s64 	%rd13, %rd1, %rd12;
	ld.global.f32 	%f50, [%rd13];
	fma.rn.f32 	%f51, %f50, %f50, %f88;
	cvt.u64.u32 	%rd14, %r3;
	cvt.u64.u32 	%rd15, %r35;
	add.s64 	%rd16, %rd15, %rd14;
	shl.b64 	%rd17, %rd16, 2;
	add.s64 	%rd18, %rd1, %rd17;
	ld.global.f32 	%f52, [%rd18+4];
	fma.rn.f32 	%f53, %f52, %f52, %f51;
	ld.global.f32 	%f54, [%rd18+8];
	fma.rn.f32 	%f55, %f54, %f54, %f53;
	ld.global.f32 	%f56, [%rd18+12];
	fma.rn.f32 	%f57, %f56, %f56, %f55;
	ld.global.f32 	%f58, [%rd18+16];
	fma.rn.f32 	%f59, %f58, %f58, %f57;
	ld.global.f32 	%f60, [%rd18+20];
	fma.rn.f32 	%f61, %f60, %f60, %f59;
	ld.global.f32 	%f62, [%rd18+24];
	fma.rn.f32 	%f63, %f62, %f62, %f61;
	ld.global.f32 	%f64, [%rd18+28];
	fma.rn.f32 	%f88, %f64, %f64, %f63;
	add.s32 	%r35, %r35, 8;
$L__BB0_8:
	setp.eq.s32 	%p9, %r10, 0;
	@%p9 bra 	$L__BB0_14;
	and.b32  	%r13, %r19, 3;
	setp.lt.u32 	%p10, %r10, 4;
	@%p10 bra 	$L__BB0_11;
	add.s32 	%r29, %r35, %r3;
	mul.wide.u32 	%rd19, %r29, 4;
	add.s64 	%rd20, %rd1, %rd19;
	ld.global.f32 	%f66, [%rd20];
	fma.rn.f32 	%f67, %f66, %f66, %f88;
	cvt.u64.u32 	%rd21, %r3;
	cvt.u64.u32 	%rd22, %r35;
	add.s64 	%rd23, %rd22, %rd21;
	shl.b64 	%rd24, %rd23, 2;
	add.s64 	%rd25, %rd1, %rd24;
	ld.global.f32 	%f68, [%rd25+4];
	fma.rn.f32 	%f69, %f68, %f68, %f67;
	ld.global.f32 	%f70, [%rd25+8];
	fma.rn.f32 	%f71, %f70, %f70, %f69;
	ld.global.f32 	%f72, [%rd25+12];
	fma.rn.f32 	%f88, %f72, %f72, %f71;
	add.s32 	%r35, %r35, 4;
$L__BB0_11:
	setp.eq.s32 	%p11, %r13, 0;
	@%p11 bra 	$L__BB0_14;
	add.s32 	%r30, %r35, %r3;
	mul.wide.u32 	%rd26, %r30, 4;
	add.s64 	%rd33, %rd1, %rd26;
	neg.s32 	%r37, %r13;
$L__BB0_13:
	.pragma "nounroll";
	ld.global.f32 	%f73, [%rd33];
	fma.rn.f32 	%f88, %f73, %f73, %f88;
	add.s64 	%rd33, %rd33, 4;
	add.s32 	%r37, %r37, 1;
	setp.ne.s32 	%p12, %r37, 0;
	@%p12 bra 	$L__BB0_13;
$L__BB0_14:
	cvt.rn.f32.s32 	%f74, %r19;
	rcp.rn.f32 	%f75, %f74;
	mul.f32 	%f76, %f75, %f88;
	sqrt.rn.f32 	%f77, %f76;
	mad.lo.s32 	%r31, %r19, %r2, %r1;
	mul.wide.s32 	%rd27, %r31, 4;
	add.s64 	%rd28, %rd1, %rd27;
	ld.global.f32 	%f78, [%rd28];
	div.rn.f32 	%f79, %f78, %f77;
	mad.lo.s32 	%r32, %r19, %r1, %r2;
	cvta.to.global.u64 	%rd29, %rd8;
	mul.wide.s32 	%rd30, %r32, 4;
	add.s64 	%rd31, %rd29, %rd30;
	st.global.f32 	[%rd31], %f79;
$L__BB0_15:
	ret;

}


// ===== COMPILED SASS (sm_100) =====

	.target	sm_100

	.elftype	@"ET_EXEC"


//--------------------- .note.nv.tkinfo           --------------------------
	.section	.note.nv.tkinfo,"",@"SHT_NOTE"
	.sectionflags	@"SHF_NOTE_NV_TKINFO"
	.tkinfo
        /*0018*/ 	.word	0x00000002
        /*0030*/ 	.string	""
        /*0030*/ 	.string	"ptxas"
        /*0030*/ 	.string	"Cuda compilation tools, release 13.0, V13.0.88"
        /*0030*/ 	.string	"Build cuda_13.0.r13.0/compiler.36424714_0"
        /*0030*/ 	.string	"-arch sm_100 -m 64 "



//--------------------- .note.nv.cuinfo           --------------------------
	.section	.note.nv.cuinfo,"",@"SHT_NOTE"
	.sectionflags	@"SHF_NOTE_NV_CUINFO"
        /*0018*/ 	.short	0x0002
        /*001a*/ 	.short	0x0064
        /*001c*/ 	.short	0x0082
	.zero		2


//--------------------- .nv.info                  --------------------------
	.section	.nv.info,"",@"SHT_CUDA_INFO"
	.align	4


	//----- nvinfo : EIATTR_REGCOUNT
	.align		4
        /*0000*/ 	.byte	0x04, 0x2f
        /*0002*/ 	.short	(.L_1 - .L_0)
	.align		4
.L_0:
        /*0004*/ 	.word	index@(_Z13RMSKernel1_V1PfS_ii)
        /*0008*/ 	.word	0x0000001f


	//----- nvinfo : EIATTR_FRAME_SIZE
	.align		4
.L_1:
        /*000c*/ 	.byte	0x04, 0x11
        /*000e*/ 	.short	(.L_3 - .L_2)
	.align		4
.L_2:
        /*0010*/ 	.word	index@($__internal_2_$__cuda_sm3x_div_rn_noftz_f32_slowpath)
        /*0014*/ 	.word	0x00000000


	//----- nvinfo : EIATTR_FRAME_SIZE
	.align		4
.L_3:
        /*0018*/ 	.byte	0x04, 0x11
        /*001a*/ 	.short	(.L_5 - .L_4)
	.align		4
.L_4:
        /*001c*/ 	.word	index@($__internal_1_$__cuda_sm20_sqrt_rn_f32_slowpath)
        /*0020*/ 	.word	0x00000000


	//----- nvinfo : EIATTR_FRAME_SIZE
	.align		4
.L_5:
        /*0024*/ 	.byte	0x04, 0x11
        /*0026*/ 	.short	(.L_7 - .L_6)
	.align		4
.L_6:
        /*0028*/ 	.word	index@($__internal_0_$__cuda_sm20_rcp_rn_f32_slowpath)
        /*002c*/ 	.word	0x00000000


	//----- nvinfo : EIATTR_FRAME_SIZE
	.align		4
.L_7:
        /*0030*/ 	.byte	0x04, 0x11
        /*0032*/ 	.short	(.L_9 - .L_8)
	.align		4
.L_8:
        /*0034*/ 	.word	index@(_Z13RMSKernel1_V1PfS_ii)
        /*0038*/ 	.word	0x00000000


	//----- nvinfo : EIATTR_MIN_STACK_SIZE
	.align		4
.L_9:
        /*003c*/ 	.byte	0x04, 0x12
        /*003e*/ 	.short	(.L_11 - .L_10)
	.align		4
.L_10:
        /*0040*/ 	.word	index@(_Z13RMSKernel1_V1PfS_ii)
        /*0044*/ 	.word	0x00000000
.L_11:


//--------------------- .nv.compat                --------------------------
	.section	.nv.compat,"",@"SHT_CUDA_COMPAT_INFO"
	.align	4
        /*0000*/ 	.byte	0x02, 0x09, 0x00, 0x00, 0x02, 0x02, 0x01, 0x00, 0x02, 0x05, 0x05, 0x00, 0x03, 0x07, 0x01, 0x01
        /*0010*/ 	.byte	0x02, 0x03, 0x00, 0x00, 0x02, 0x06, 0x01, 0x00, 0x04, 0x0b, 0x08, 0x00, 0x01, 0x00, 0x00, 0x00
        /*0020*/ 	.byte	0x00, 0x00, 0x00, 0x00


//--------------------- .nv.info._Z13RMSKernel1_V1PfS_ii --------------------------
	.section	.nv.info._Z13RMSKernel1_V1PfS_ii,"",@"SHT_CUDA_INFO"
	.sectionflags	@""
	.align	4


	//----- nvinfo : EIATTR_CUDA_API_VERSION
	.align		4
        /*0000*/ 	.byte	0x04, 0x37
        /*0002*/ 	.short	(.L_13 - .L_12)
.L_12:
        /*0004*/ 	.word	0x00000082


	//----- nvinfo : EIATTR_KPARAM_INFO
	.align		4
.L_13:
        /*0008*/ 	.byte	0x04, 0x17
        /*000a*/ 	.short	(.L_15 - .L_14)
.L_14:
        /*000c*/ 	.word	0x00000000
        /*0010*/ 	.short	0x0003
        /*0012*/ 	.short	0x0014
        /*0014*/ 	.byte	0x00, 0xf0, 0x11, 0x00


	//----- nvinfo : EIATTR_KPARAM_INFO
	.align		4
.L_15:
        /*0018*/ 	.byte	0x04, 0x17
        /*001a*/ 	.short	(.L_17 - .L_16)
.L_16:
        /*001c*/ 	.word	0x00000000
        /*0020*/ 	.short	0x0002
        /*0022*/ 	.short	0x0010
        /*0024*/ 	.byte	0x00, 0xf0, 0x11, 0x00


	//----- nvinfo : EIATTR_KPARAM_INFO
	.align		4
.L_17:
        /*0028*/ 	.byte	0x04, 0x17
        /*002a*/ 	.short	(.L_19 - .L_18)
.L_18:
        /*002c*/ 	.word	0x00000000
        /*0030*/ 	.short	0x0001
        /*0032*/ 	.short	0x0008
        /*0034*/ 	.byte	0x00, 0xf5, 0x21, 0x00


	//----- nvinfo : EIATTR_KPARAM_INFO
	.align		4
.L_19:
        /*0038*/ 	.byte	0x04, 0x17
        /*003a*/ 	.short	(.L_21 - .L_20)
.L_20:
        /*003c*/ 	.word	0x00000000
        /*0040*/ 	.short	0x0000
        /*0042*/ 	.short	0x0000
        /*0044*/ 	.byte	0x00, 0xf5, 0x21, 0x00


	//----- nvinfo : EIATTR_SPARSE_MMA_MASK
	.align		4
.L_21:
        /*0048*/ 	.byte	0x03, 0x50
        /*004a*/ 	.short	0x0000


	//----- nvinfo : EIATTR_MAXREG_COUNT
	.align		4
        /*004c*/ 	.byte	0x03, 0x1b
        /*004e*/ 	.short	0x00ff


	//----- nvinfo : EIATTR_MERCURY_ISA_VERSION
	.align		4
        /*0050*/ 	.byte	0x03, 0x5f
        /*0052*/ 	.short	0x0101


	//----- nvinfo : EIATTR_VRC_CTA_INIT_COUNT
	.align		4
        /*0054*/ 	.byte	0x02, 0x4a
	.zero		1
	.zero		1


	//----- nvinfo : EIATTR_EXIT_INSTR_OFFSETS
	.align		4
        /*0058*/ 	.byte	0x04, 0x1c
        /*005a*/ 	.short	(.L_23 - .L_22)


	//   ....[0]....
.L_22:
        /*005c*/ 	.word	0x000000c0


	//   ....[1]....
        /*0060*/ 	.word	0x00000b60


	//----- nvinfo : EIATTR_CRS_STACK_SIZE
	.align		4
.L_23:
        /*0064*/ 	.byte	0x04, 0x1e
        /*0066*/ 	.short	(.L_25 - .L_24)
.L_24:
        /*0068*/ 	.word	0x00000000


	//----- nvinfo : EIATTR_CBANK_PARAM_SIZE
	.align		4
.L_25:
        /*006c*/ 	.byte	0x03, 0x19
        /*006e*/ 	.short	0x0018


	//----- nvinfo : EIATTR_PARAM_CBANK
	.align		4
        /*0070*/ 	.byte	0x04, 0x0a
        /*0072*/ 	.short	(.L_27 - .L_26)
	.align		4
.L_26:
        /*0074*/ 	.word	index@(.nv.constant0._Z13RMSKernel1_V1PfS_ii)
        /*0078*/ 	.short	0x0380
        /*007a*/ 	.short	0x0018


	//----- nvinfo : EIATTR_SW_WAR
	.align		4
.L_27:
        /*007c*/ 	.byte	0x04, 0x36
        /*007e*/ 	.short	(.L_29 - .L_28)
.L_28:
        /*0080*/ 	.word	0x00000008
.L_29:


//--------------------- .nv.callgraph             --------------------------
	.section	.nv.callgraph,"",@"SHT_CUDA_CALLGRAPH"
	.align	4
	.sectionentsize	8
	.align		4
        /*0000*/ 	.word	0x00000000
	.align		4
        /*0004*/ 	.word	0xffffffff
	.align		4
        /*0008*/ 	.word	0x00000000
	.align		4
        /*000c*/ 	.word	0xfffffffe
	.align		4
        /*0010*/ 	.word	0x00000000
	.align		4
        /*0014*/ 	.word	0xfffffffd
	.align		4
        /*0018*/ 	.word	0x00000000
	.align		4
        /*001c*/ 	.word	0xfffffffc


//--------------------- .text._Z13RMSKernel1_V1PfS_ii --------------------------
	.section	.text._Z13RMSKernel1_V1PfS_ii,"ax",@progbits
	.align	128
        .global         _Z13RMSKernel1_V1PfS_ii
        .type           _Z13RMSKernel1_V1PfS_ii,@function
        .size           _Z13RMSKernel1_V1PfS_ii,(.L_x_31 - _Z13RMSKernel1_V1PfS_ii)
        .other          _Z13RMSKernel1_V1PfS_ii,@"STO_CUDA_ENTRY STV_DEFAULT"
_Z13RMSKernel1_V1PfS_ii:
.text._Z13RMSKernel1_V1PfS_ii:
[----:B------:R-:W-:Y:S01]  /*0000*/  LDC R1, c[0x0][0x37c] ;  /* 0x0000df00ff017b82 */ /* 0x000fe20000000800 */
[----:B------:R-:W0:Y:S07]  /*0010*/  S2R R3, SR_TID.Y ;  /* 0x0000000000037919 */ /* 0x000e2e0000002200 */
[----:B------:R-:W1:Y:S01]  /*0020*/  LDC R5, c[0x0][0x360] ;  /* 0x0000d800ff057b82 */ /* 0x000e620000000800 */
[----:B------:R-:W2:Y:S01]  /*0030*/  LDCU.64 UR10, c[0x0][0x390] ;  /* 0x00007200ff0a77ac */ /* 0x000ea20008000a00 */
[----:B------:R-:W1:Y:S06]  /*0040*/  S2R R0, SR_TID.X ;  /* 0x0000000000007919 */ /* 0x000e6c0000002100 */
[----:B------:R-:W0:Y:S08]  /*0050*/  S2UR UR5, SR_CTAID.Y ;  /* 0x00000000000579c3 */ /* 0x000e300000002600 */
[----:B------:R-:W0:Y:S08]  /*0060*/  LDC R2, c[0x0][0x364] ;  /* 0x0000d900ff027b82 */ /* 0x000e300000000800 */
[----:B------:R-:W1:Y:S01]  /*0070*/  S2UR UR4, SR_CTAID.X ;  /* 0x00000000000479c3 */ /* 0x000e620000002500 */
[----:B0-----:R-:W-:-:S05]  /*0080*/  IMAD R2, R2, UR5, R3 ;  /* 0x0000000502027c24 */ /* 0x001fca000f8e0203 */
[----:B--2---:R-:W-:Y:S01]  /*0090*/  ISETP.GE.AND P0, PT, R2, UR11, PT ;  /* 0x0000000b02007c0c */ /* 0x004fe2000bf06270 */
[----:B-1----:R-:W-:-:S05]  /*00a0*/  IMAD R5, R5, UR4, R0 ;  /* 0x0000000405057c24 */ /* 0x002fca000f8e0200 */
[----:B------:R-:W-:-:S13]  /*00b0*/  ISETP.GE.OR P0, PT, R5, UR10, P0 ;  /* 0x0000000a05007c0c */ /* 0x000fda0008706670 */
[----:B------:R-:W-:Y:S05]  /*00c0*/  @P0 EXIT ;  /* 0x000000000000094d */ /* 0x000fea0003800000 */
[----:B------:R-:W-:Y:S01]  /*00d0*/  UISETP.GE.AND UP0, UPT, UR10, 0x1, UPT ;  /* 0x000000010a00788c */ /* 0x000fe2000bf06270 */
[----:B------:R-:W-:Y:S01]  /*00e0*/  IMAD.MOV.U32 R3, RZ, RZ, RZ ;  /* 0x000000ffff037224 */ /* 0x000fe200078e00ff */
[----:B------:R-:W0:Y:S07]  /*00f0*/  LDCU.64 UR8, c[0x0][0x358] ;  /* 0x00006b00ff0877ac */ /* 0x000e2e0008000a00 */
[----:B------:R-:W-:Y:S05]  /*0100*/  BRA.U !UP0, `(.L_x_0) ;  /* 0x0000000508cc7547 */ /* 0x000fea000b800000 */
[----:B------:R-:W-:Y:S02]  /*0110*/  UISETP.GE.U32.AND UP1, UPT, UR10, 0x10, UPT ;  /* 0x000000100a00788c */ /* 0x000fe4000bf26070 */
[----:B------:R-:W-:Y:S01]  /*0120*/  IMAD R0, R2, UR10, RZ ;  /* 0x0000000a02007c24 */ /* 0x000fe2000f8e02ff */
[----:B------:R-:W-:Y:S01]  /*0130*/  ULOP3.LUT UR5, UR10, 0xf, URZ, 0xc0, !UPT ;  /* 0x0000000f0a057892 */ /* 0x000fe2000f8ec0ff */
[----:B------:R-:W-:Y:S01]  /*0140*/  IMAD.MOV.U32 R3, RZ, RZ, RZ ;  /* 0x000000ffff037224 */ /* 0x000fe200078e00ff */
[----:B------:R-:W-:Y:S02]  /*0150*/  UMOV UR4, URZ ;  /* 0x000000ff00047c82 */ /* 0x000fe40008000000 */
[----:B------:R-:W-:Y:S02]  /*0160*/  UISETP.NE.AND UP0, UPT, UR5, URZ, UPT ;  /* 0x000000ff0500728c */ /* 0x000fe4000bf05270 */
[----:B------:R-:W-:Y:S09]  /*0170*/  BRA.U !UP1, `(.L_x_1) ;  /* 0x0000000109b07547 */ /* 0x000ff2000b800000 */
[----:B------:R-:W1:Y:S01]  /*0180*/  LDC.64 R6, c[0x0][0x380] ;  /* 0x0000e000ff067b82 */ /* 0x000e620000000a00 */
[----:B------:R-:W-:Y:S01]  /*0190*/  HFMA2 R3, -RZ, RZ, 0, 0 ;  /* 0x00000000ff037431 */ /* 0x000fe200000001ff */
[----:B------:R-:W-:-:S04]  /*01a0*/  ULOP3.LUT UR4, UR10, 0x7ffffff0, URZ, 0xc0, !UPT ;  /* 0x7ffffff00a047892 */ /* 0x000fc8000f8ec0ff */
[----:B------:R-:W-:Y:S01]  /*01b0*/  UIADD3 UR6, UPT, UPT, -UR4, URZ, URZ ;  /* 0x000000ff04067290 */ /* 0x000fe2000fffe1ff */
[----:B-1----:R-:W-:-:S03]  /*01c0*/  IMAD.WIDE.U32 R6, R0, 0x4, R6 ;  /* 0x0000000400067825 */ /* 0x002fc600078e0006 */
[----:B------:R-:W-:-:S05]  /*01d0*/  IADD3 R6, P0, PT, R6, 0x20, RZ ;  /* 0x0000002006067810 */ /* 0x000fca0007f1e0ff */
[----:B------:R-:W-:-:S08]  /*01e0*/  IMAD.X R7, RZ, RZ, R7, P0 ;  /* 0x000000ffff077224 */ /* 0x000fd000000e0607 */
.L_x_2:
[----:B0-----:R-:W2:Y:S04]  /*01f0*/  LDG.E R16, desc[UR8][R6.64+-0x20] ;  /* 0xffffe00806107981 */ /* 0x001ea8000c1e1900 */
[----:B------:R-:W3:Y:S04]  /*0200*/  LDG.E R18, desc[UR8][R6.64+-0x1c] ;  /* 0xffffe40806127981 */ /* 0x000ee8000c1e1900 */
[----:B------:R-:W4:Y:S04]  /*0210*/  LDG.E R20, desc[UR8][R6.64+-0x18] ;  /* 0xffffe80806147981 */ /* 0x000f28000c1e1900 */
[----:B------:R-:W5:Y:S04]  /*0220*/  LDG.E R22, desc[UR8][R6.64+-0x14] ;  /* 0xffffec0806167981 */ /* 0x000f68000c1e1900 */
        /* <DEDUP_REMOVED lines=11> */
[----:B------:R0:W5:Y:S01]  /*02e0*/  LDG.E R8, desc[UR8][R6.64+0x1c] ;  /* 0x00001c0806087981 */ /* 0x000162000c1e1900 */
[----:B------:R-:W-:-:S04]  /*02f0*/  UIADD3 UR6, UPT, UPT, UR6, 0x10, URZ ;  /* 0x0000001006067890 */ /* 0x000fc8000fffe0ff */
[----:B------:R-:W-:Y:S01]  /*0300*/  UISETP.NE.AND UP1, UPT, UR6, URZ, UPT ;  /* 0x000000ff0600728c */ /* 0x000fe2000bf25270 */
[----:B0-----:R-:W-:-:S05]  /*0310*/  IADD3 R6, P0, PT, R6, 0x40, RZ ;  /* 0x0000004006067810 */ /* 0x001fca0007f1e0ff */
[----:B------:R-:W-:Y:S02]  /*0320*/  IMAD.X R7, RZ, RZ, R7, P0 ;  /* 0x000000ffff077224 */ /* 0x000fe400000e0607 */
[----:B--2---:R-:W-:-:S04]  /*0330*/  FFMA R3, R16, R16, R3 ;  /* 0x0000001010037223 */ /* 0x004fc80000000003 */
[----:B---3--:R-:W-:-:S04]  /*0340*/  FFMA R3, R18, R18, R3 ;  /* 0x0000001212037223 */ /* 0x008fc80000000003 */
[----:B----4-:R-:W-:-:S04]  /*0350*/  FFMA R3, R20, R20, R3 ;  /* 0x0000001414037223 */ /* 0x010fc80000000003 */
[----:B-----5:R-:W-:-:S04]  /*0360*/  FFMA R3, R22, R22, R3 ;  /* 0x0000001616037223 */ /* 0x020fc80000000003 */
[----:B------:R-:W-:-:S04]  /*0370*/  FFMA R3, R24, R24, R3 ;  /* 0x0000001818037223 */ /* 0x000fc80000000003 */
        /* <DEDUP_REMOVED lines=10> */
[----:B------:R-:W-:Y:S01]  /*0420*/  FFMA R3, R8, R8, R9 ;  /* 0x0000000808037223 */ /* 0x000fe20000000009 */
[----:B------:R-:W-:Y:S06]  /*0430*/  BRA.U UP1, `(.L_x_2) ;  /* 0xfffffffd016c7547 */ /* 0x000fec000b83ffff */
.L_x_1:
[----:B------:R-:W-:Y:S05]  /*0440*/  BRA.U !UP0, `(.L_x_0) ;  /* 0x0000000108fc7547 */ /* 0x000fea000b800000 */
[----:B------:R-:W-:Y:S02]  /*0450*/  UISETP.GE.U32.AND UP0, UPT, UR5, 0x8, UPT ;  /* 0x000000080500788c */ /* 0x000fe4000bf06070 */
[----:B------:R-:W-:-:S04]  /*0460*/  ULOP3.LUT UR6, UR10, 0x7, URZ, 0xc0, !UPT ;  /* 0x000000070a067892 */ /* 0x000fc8000f8ec0ff */
[----:B------:R-:W-:-:S03]  /*0470*/  UISETP.NE.AND UP1, UPT, UR6, URZ, UPT ;  /* 0x000000ff0600728c */ /* 0x000fc6000bf25270 */
[----:B------:R-:W-:Y:S08]  /*0480*/  BRA.U !UP0, `(.L_x_3) ;  /* 0x0000000108647547 */ /* 0x000ff0000b800000 */
[----:B------:R-:W1:Y:S01]  /*0490*/  LDC.64 R8, c[0x0][0x380] ;  /* 0x0000e000ff087b82 */ /* 0x000e620000000a00 */
[----:B------:R-:W2:Y:S01]  /*04a0*/  LDCU.64 UR12, c[0x0][0x380] ;  /* 0x00007000ff0c77ac */ /* 0x000ea20008000a00 */
[C---:B------:R-:W-:Y:S02]  /*04b0*/  IADD3 R4, P0, PT, R0.reuse, UR4, RZ ;  /* 0x0000000400047c10 */ /* 0x040fe4000ff1e0ff */
[----:B------:R-:W-:-:S03]  /*04c0*/  IADD3 R7, PT, PT, R0, UR4, RZ ;  /* 0x0000000400077c10 */ /* 0x000fc6000fffe0ff */
[----:B------:R-:W-:Y:S01]  /*04d0*/  IMAD.X R11, RZ, RZ, RZ, P0 ;  /* 0x000000ffff0b7224 */ /* 0x000fe200000e06ff */
[----:B--2---:R-:W-:Y:S01]  /*04e0*/  LEA R6, P0, R4, UR12, 0x2 ;  /* 0x0000000c04067c11 */ /* 0x004fe2000f8010ff */
[----:B-1----:R-:W-:-:S03]  /*04f0*/  IMAD.WIDE.U32 R8, R7, 0x4, R8 ;  /* 0x0000000407087825 */ /* 0x002fc600078e0008 */
[----:B------:R-:W-:-:S03]  /*0500*/  LEA.HI.X R7, R4, UR13, R11, 0x2, P0 ;  /* 0x0000000d04077c11 */ /* 0x000fc600080f140b */
[----:B0-----:R-:W2:Y:S04]  /*0510*/  LDG.E R8, desc[UR8][R8.64] ;  /* 0x0000000808087981 */ /* 0x001ea8000c1e1900 */
[----:B------:R-:W3:Y:S04]  /*0520*/  LDG.E R4, desc[UR8][R6.64+0x4] ;  /* 0x0000040806047981 */ /* 0x000ee8000c1e1900 */
[----:B------:R-:W4:Y:S04]  /*0530*/  LDG.E R10, desc[UR8][R6.64+0x8] ;  /* 0x00000808060a7981 */ /* 0x000f28000c1e1900 */
[----:B------:R-:W5:Y:S04]  /*0540*/  LDG.E R12, desc[UR8][R6.64+0xc] ;  /* 0x00000c08060c7981 */ /* 0x000f68000c1e1900 */
[----:B------:R-:W5:Y:S04]  /*0550*/  LDG.E R14, desc[UR8][R6.64+0x10] ;  /* 0x00001008060e7981 */ /* 0x000f68000c1e1900 */
[----:B------:R-:W5:Y:S04]  /*0560*/  LDG.E R16, desc[UR8][R6.64+0x14] ;  /* 0x0000140806107981 */ /* 0x000f68000c1e1900 */
[----:B------:R-:W5:Y:S04]  /*0570*/  LDG.E R18, desc[UR8][R6.64+0x18] ;  /* 0x0000180806127981 */ /* 0x000f68000c1e1900 */
[----:B------:R-:W5:Y:S01]  /*0580*/  LDG.E R20, desc[UR8][R6.64+0x1c] ;  /* 0x00001c0806147981 */ /* 0x000f62000c1e1900 */
[----:B------:R-:W-:Y:S01]  /*0590*/  UIADD3 UR4, UPT, UPT, UR4, 0x8, URZ ;  /* 0x0000000804047890 */ /* 0x000fe2000fffe0ff */
[----:B--2---:R-:W-:-:S04]  /*05a0*/  FFMA R3, R8, R8, R3 ;  /* 0x0000000808037223 */ /* 0x004fc80000000003 */
[----:B---3--:R-:W-:-:S04]  /*05b0*/  FFMA R3, R4, R4, R3 ;  /* 0x0000000404037223 */ /* 0x008fc80000000003 */
[----:B----4-:R-:W-:-:S04]  /*05c0*/  FFMA R3, R10, R10, R3 ;  /* 0x0000000a0a037223 */ /* 0x010fc80000000003 */
[----:B-----5:R-:W-:-:S04]  /*05d0*/  FFMA R3, R12, R12, R3 ;  /* 0x0000000c0c037223 */ /* 0x020fc80000000003 */
[----:B------:R-:W-:-:S04]  /*05e0*/  FFMA R3, R14, R14, R3 ;  /* 0x0000000e0e037223 */ /* 0x000fc80000000003 */
[----:B------:R-:W-:-:S04]  /*05f0*/  FFMA R3, R16, R16, R3 ;  /* 0x0000001010037223 */ /* 0x000fc80000000003 */
[----:B------:R-:W-:-:S04]  /*0600*/  FFMA R3, R18, R18, R3 ;  /* 0x0000001212037223 */ /* 0x000fc80000000003 */
[----:B------:R-:W-:-:S07]  /*0610*/  FFMA R3, R20, R20, R3 ;  /* 0x0000001414037223 */ /* 0x000fce0000000003 */
.L_x_3:
[----:B------:R-:W-:Y:S05]  /*0620*/  BRA.U !UP1, `(.L_x_0) ;  /* 0x0000000109847547 */ /* 0x000fea000b800000 */
[----:B------:R-:W-:Y:S02]  /*0630*/  UISETP.GE.U32.AND UP0, UPT, UR6, 0x4, UPT ;  /* 0x000000040600788c */ /* 0x000fe4000bf06070 */
[----:B------:R-:W-:-:S04]  /*0640*/  ULOP3.LUT UR5, UR10, 0x3, URZ, 0xc0, !UPT ;  /* 0x000000030a057892 */ /* 0x000fc8000f8ec0ff */
[----:B------:R-:W-:-:S03]  /*0650*/  UISETP.NE.AND UP1, UPT, UR5, URZ, UPT ;  /* 0x000000ff0500728c */ /* 0x000fc6000bf25270 */
[----:B------:R-:W-:Y:S08]  /*0660*/  BRA.U !UP0, `(.L_x_4) ;  /* 0x0000000108447547 */ /* 0x000ff0000b800000 */
[----:B------:R-:W1:Y:S01]  /*0670*/  LDC.64 R6, c[0x0][0x380] ;  /* 0x0000e000ff067b82 */ /* 0x000e620000000a00 */
[----:B------:R-:W2:Y:S01]  /*0680*/  LDCU.64 UR6, c[0x0][0x380] ;  /* 0x00007000ff0677ac */ /* 0x000ea20008000a00 */
[C---:B------:R-:W-:Y:S01]  /*0690*/  IADD3 R4, P0, PT, R0.reuse, UR4, RZ ;  /* 0x0000000400047c10 */ /* 0x040fe2000ff1e0ff */
[----:B------:R-:W-:-:S03]  /*06a0*/  VIADD R9, R0, UR4 ;  /* 0x0000000400097c36 */ /* 0x000fc60008000000 */
[----:B------:R-:W-:Y:S02]  /*06b0*/  IADD3.X R11, PT, PT, RZ, RZ, RZ, P0, !PT ;  /* 0x000000ffff0b7210 */ /* 0x000fe400007fe4ff */
[----:B--2---:R-:W-:Y:S01]  /*06c0*/  LEA R8, P0, R4, UR6, 0x2 ;  /* 0x0000000604087c11 */ /* 0x004fe2000f8010ff */
[----:B-1----:R-:W-:-:S03]  /*06d0*/  IMAD.WIDE.U32 R6, R9, 0x4, R6 ;  /* 0x0000000409067825 */ /* 0x002fc600078e0006 */
[----:B------:R-:W-:-:S03]  /*06e0*/  LEA.HI.X R9, R4, UR7, R11, 0x2, P0 ;  /* 0x0000000704097c11 */ /* 0x000fc600080f140b */
[----:B0-----:R-:W2:Y:S04]  /*06f0*/  LDG.E R6, desc[UR8][R6.64] ;  /* 0x0000000806067981 */ /* 0x001ea8000c1e1900 */
[----:B------:R-:W3:Y:S04]  /*0700*/  LDG.E R4, desc[UR8][R8.64+0x4] ;  /* 0x0000040808047981 */ /* 0x000ee8000c1e1900 */
[----:B------:R-:W4:Y:S04]  /*0710*/  LDG.E R10, desc[UR8][R8.64+0x8] ;  /* 0x00000808080a7981 */ /* 0x000f28000c1e1900 */
[----:B------:R-:W5:Y:S01]  /*0720*/  LDG.E R12, desc[UR8][R8.64+0xc] ;  /* 0x00000c08080c7981 */ /* 0x000f62000c1e1900 */
[----:B------:R-:W-:Y:S01]  /*0730*/  UIADD3 UR4, UPT, UPT, UR4, 0x4, URZ ;  /* 0x0000000404047890 */ /* 0x000fe2000fffe0ff */
[----:B--2---:R-:W-:-:S04]  /*0740*/  FFMA R3, R6, R6, R3 ;  /* 0x0000000606037223 */ /* 0x004fc80000000003 */
[----:B---3--:R-:W-:-:S04]  /*0750*/  FFMA R3, R4, R4, R3 ;  /* 0x0000000404037223 */ /* 0x008fc80000000003 */
[----:B----4-:R-:W-:-:S04]  /*0760*/  FFMA R3, R10, R10, R3 ;  /* 0x0000000a0a037223 */ /* 0x010fc80000000003 */
[----:B-----5:R-:W-:-:S07]  /*0770*/  FFMA R3, R12, R12, R3 ;  /* 0x0000000c0c037223 */ /* 0x020fce0000000003 */
.L_x_4:
[----:B------:R-:W-:Y:S05]  /*0780*/  BRA.U !UP1, `(.L_x_0) ;  /* 0x00000001092c7547 */ /* 0x000fea000b800000 */
[----:B------:R-:W1:Y:S01]  /*0790*/  LDC.64 R6, c[0x0][0x380] ;  /* 0x0000e000ff067b82 */ /* 0x000e620000000a00 */
[----:B------:R-:W-:Y:S01]  /*07a0*/  VIADD R9, R0, UR4 ;  /* 0x0000000400097c36 */ /* 0x000fe20008000000 */
[----:B------:R-:W-:-:S03]  /*07b0*/  UIADD3 UR5, UPT, UPT, -UR5, URZ, URZ ;  /* 0x000000ff05057290 */ /* 0x000fc6000fffe1ff */
[----:B-1----:R-:W-:-:S09]  /*07c0*/  IMAD.WIDE.U32 R6, R9, 0x4, R6 ;  /* 0x0000000409067825 */ /* 0x002fd200078e0006 */
.L_x_5:
[----:B0-----:R0:W2:Y:S01]  /*07d0*/  LDG.E R0, desc[UR8][R6.64] ;  /* 0x0000000806007981 */ /* 0x0010a2000c1e1900 */
[----:B------:R-:W-:-:S04]  /*07e0*/  UIADD3 UR5, UPT, UPT, UR5, 0x1, URZ ;  /* 0x0000000105057890 */ /* 0x000fc8000fffe0ff */
[----:B------:R-:W-:Y:S01]  /*07f0*/  UISETP.NE.AND UP0, UPT, UR5, URZ, UPT ;  /* 0x000000ff0500728c */ /* 0x000fe2000bf05270 */
[----:B0-----:R-:W-:-:S05]  /*0800*/  IADD3 R6, P0, PT, R6, 0x4, RZ ;  /* 0x0000000406067810 */ /* 0x001fca0007f1e0ff */
[----:B------:R-:W-:Y:S02]  /*0810*/  IMAD.X R7, RZ, RZ, R7, P0 ;  /* 0x000000ffff077224 */ /* 0x000fe400000e0607 */
[----:B--2---:R-:W-:Y:S01]  /*0820*/  FFMA R3, R0, R0, R3 ;  /* 0x0000000000037223 */ /* 0x004fe20000000003 */
[----:B------:R-:W-:Y:S06]  /*0830*/  BRA.U UP0, `(.L_x_5) ;  /* 0xfffffffd00e47547 */ /* 0x000fec000b83ffff */
.L_x_0:
[----:B------:R-:W-:-:S04]  /*0840*/  I2FP.F32.S32 R0, UR10 ;  /* 0x0000000a00007c45 */ /* 0x000fc80008201400 */
[----:B------:R-:W-:-:S04]  /*0850*/  IADD3 R4, PT, PT, R0, 0x1800000, RZ ;  /* 0x0180000000047810 */ /* 0x000fc80007ffe0ff */
[----:B------:R-:W-:-:S04]  /*0860*/  LOP3.LUT R4, R4, 0x7f800000, RZ, 0xc0, !PT ;  /* 0x7f80000004047812 */ /* 0x000fc800078ec0ff */
[----:B------:R-:W-:-:S13]  /*0870*/  ISETP.GT.U32.AND P0, PT, R4, 0x1ffffff, PT ;  /* 0x01ffffff0400780c */ /* 0x000fda0003f04070 */
[----:B------:R-:W-:Y:S05]  /*0880*/  @P0 BRA `(.L_x_6) ;  /* 0x0000000000100947 */ /* 0x000fea0003800000 */
[----:B------:R-:W-:-:S07]  /*0890*/  MOV R4, 0x8b0 ;  /* 0x000008b000047802 */ /* 0x000fce0000000f00 */
[----:B0-----:R-:W-:Y:S05]  /*08a0*/  CALL.REL.NOINC `($__internal_0_$__cuda_sm20_rcp_rn_f32_slowpath) ;  /* 0x0000000000b07944 */ /* 0x001fea0003c00000 */
[----:B------:R-:W-:Y:S01]  /*08b0*/  IMAD.MOV.U32 R4, RZ, RZ, R0 ;  /* 0x000000ffff047224 */ /* 0x000fe200078e0000 */
[----:B------:R-:W-:Y:S06]  /*08c0*/  BRA `(.L_x_7) ;  /* 0x0000000000107947 */ /* 0x000fec0003800000 */
.L_x_6:
[----:B------:R-:W1:Y:S02]  /*08d0*/  MUFU.RCP R7, R0 ;  /* 0x0000000000077308 */ /* 0x000e640000001000 */
[----:B-1----:R-:W-:-:S04]  /*08e0*/  FFMA R4, R0, R7, -1 ;  /* 0xbf80000000047423 */ /* 0x002fc80000000007 */
[----:B------:R-:W-:-:S04]  /*08f0*/  FADD.FTZ R4, -R4, -RZ ;  /* 0x800000ff04047221 */ /* 0x000fc80000010100 */
[----:B------:R-:W-:-:S07]  /*0900*/  FFMA R4, R7, R4, R7 ;  /* 0x0000000407047223 */ /* 0x000fce0000000007 */
.L_x_7:
[----:B------:R-:W-:Y:S01]  /*0910*/  FMUL R0, R4, R3 ;  /* 0x0000000304007220 */ /* 0x000fe20000400000 */
[----:B------:R-:W-:Y:S03]  /*0920*/  BSSY.RECONVERGENT B0, `(.L_x_8) ;  /* 0x000000c000007945 */ /* 0x000fe60003800200 */
[----:B------:R1:W2:Y:S01]  /*0930*/  MUFU.RSQ R7, R0 ;  /* 0x0000000000077308 */ /* 0x0002a20000001400 */
[----:B------:R-:W-:-:S04]  /*0940*/  IADD3 R3, PT, PT, R0, -0xd000000, RZ ;  /* 0xf300000000037810 */ /* 0x000fc80007ffe0ff */
[----:B------:R-:W-:-:S13]  /*0950*/  ISETP.GT.U32.AND P0, PT, R3, 0x727fffff, PT ;  /* 0x727fffff0300780c */ /* 0x000fda0003f04070 */
[----:B-12---:R-:W-:Y:S05]  /*0960*/  @!P0 BRA `(.L_x_9) ;  /* 0x00000000000c8947 */ /* 0x006fea0003800000 */
[----:B------:R-:W-:-:S07]  /*0970*/  MOV R9, 0x990 ;  /* 0x0000099000097802 */ /* 0x000fce0000000f00 */
[----:B0-----:R-:W-:Y:S05]  /*0980*/  CALL.REL.NOINC `($__internal_1_$__cuda_sm20_sqrt_rn_f32_slowpath) ;  /* 0x00000004004c7944 */ /* 0x001fea0003c00000 */
[----:B------:R-:W-:Y:S05]  /*0990*/  BRA `(.L_x_10) ;  /* 0x0000000000107947 */ /* 0x000fea0003800000 */
.L_x_9:
[----:B------:R-:W-:Y:S01]  /*09a0*/  FMUL.FTZ R3, R0, R7 ;  /* 0x0000000700037220 */ /* 0x000fe20000410000 */
[----:B------:R-:W-:-:S03]  /*09b0*/  FMUL.FTZ R4, R7, 0.5 ;  /* 0x3f00000007047820 */ /* 0x000fc60000410000 */
[----:B------:R-:W-:-:S04]  /*09c0*/  FFMA R0, -R3, R3, R0 ;  /* 0x0000000303007223 */ /* 0x000fc80000000100 */
[----:B------:R-:W-:-:S07]  /*09d0*/  FFMA R3, R0, R4, R3 ;  /* 0x0000000400037223 */ /* 0x000fce0000000003 */
.L_x_10:
[----:B0-----:R-:W-:Y:S05]  /*09e0*/  BSYNC.RECONVERGENT B0 ;  /* 0x0000000000007941 */ /* 0x001fea0003800200 */
.L_x_8:
[----:B------:R-:W0:Y:S01]  /*09f0*/  LDC.64 R6, c[0x0][0x380] ;  /* 0x0000e000ff067b82 */ /* 0x000e220000000a00 */
[----:B------:R-:W1:Y:S02]  /*0a00*/  LDCU UR4, c[0x0][0x390] ;  /* 0x00007200ff0477ac */ /* 0x000e640008000800 */
[----:B-1----:R-:W-:-:S04]  /*0a10*/  IMAD R9, R2, UR4, R5 ;  /* 0x0000000402097c24 */ /* 0x002fc8000f8e0205 */
[----:B0-----:R-:W-:-:S05]  /*0a20*/  IMAD.WIDE R6, R9, 0x4, R6 ;  /* 0x0000000409067825 */ /* 0x001fca00078e0206 */
[----:B------:R-:W2:Y:S01]  /*0a30*/  LDG.E R0, desc[UR8][R6.64] ;  /* 0x0000000806007981 */ /* 0x000ea2000c1e1900 */
[----:B------:R-:W0:Y:S01]  /*0a40*/  MUFU.RCP R4, R3 ;  /* 0x0000000300047308 */ /* 0x000e220000001000 */
[----:B------:R-:W-:Y:S01]  /*0a50*/  BSSY.RECONVERGENT B0, `(.L_x_11) ;  /* 0x000000b000007945 */ /* 0x000fe20003800200 */
[----:B0-----:R-:W-:-:S04]  /*0a60*/  FFMA R9, R4, -R3, 1 ;  /* 0x3f80000004097423 */ /* 0x001fc80000000803 */
[----:B------:R-:W-:Y:S02]  /*0a70*/  FFMA R9, R4, R9, R4 ;  /* 0x0000000904097223 */ /* 0x000fe40000000004 */
[----:B--2---:R-:W0:Y:S02]  /*0a80*/  FCHK P0, R0, R3 ;  /* 0x0000000300007302 */ /* 0x004e240000000000 */
[----:B------:R-:W-:-:S04]  /*0a90*/  FFMA R4, R0, R9, RZ ;  /* 0x0000000900047223 */ /* 0x000fc800000000ff */
[----:B------:R-:W-:-:S04]  /*0aa0*/  FFMA R8, R4, -R3, R0 ;  /* 0x8000000304087223 */ /* 0x000fc80000000000 */
[----:B------:R-:W-:Y:S01]  /*0ab0*/  FFMA R9, R9, R8, R4 ;  /* 0x0000000809097223 */ /* 0x000fe20000000004 */
[----:B0-----:R-:W-:Y:S06]  /*0ac0*/  @!P0 BRA `(.L_x_12) ;  /* 0x00000000000c8947 */ /* 0x001fec0003800000 */
[----:B------:R-:W-:-:S07]  /*0ad0*/  MOV R4, 0xaf0 ;  /* 0x00000af000047802 */ /* 0x000fce0000000f00 */
[----:B------:R-:W-:Y:S05]  /*0ae0*/  CALL.REL.NOINC `($__internal_2_$__cuda_sm3x_div_rn_noftz_f32_slowpath) ;  /* 0x00000004004c7944 */ /* 0x000fea0003c00000 */
[----:B------:R-:W-:-:S07]  /*0af0*/  IMAD.MOV.U32 R9, RZ, RZ, R0 ;  /* 0x000000ffff097224 */ /* 0x000fce00078e0000 */
.L_x_12:
[----:B------:R-:W-:Y:S05]  /*0b00*/  BSYNC.RECONVERGENT B0 ;  /* 0x0000000000007941 */ /* 0x000fea0003800200 */
.L_x_11:
[----:B------:R-:W0:Y:S01]  /*0b10*/  LDC.64 R6, c[0x0][0x388] ;  /* 0x0000e200ff067b82 */ /* 0x000e220000000a00 */
[----:B------:R-:W1:Y:S02]  /*0b20*/  LDCU UR4, c[0x0][0x390] ;  /* 0x00007200ff0477ac */ /* 0x000e640008000800 */
[----:B-1----:R-:W-:-:S04]  /*0b30*/  IMAD R3, R5, UR4, R2 ;  /* 0x0000000405037c24 */ /* 0x002fc8000f8e0202 */
[----:B0-----:R-:W-:-:S05]  /*0b40*/  IMAD.WIDE R2, R3, 0x4, R6 ;  /* 0x0000000403027825 */ /* 0x001fca00078e0206 */
[----:B------:R-:W-:Y:S01]  /*0b50*/  STG.E desc[UR8][R2.64], R9 ;  /* 0x0000000902007986 */ /* 0x000fe2000c101908 */
[----:B------:R-:W-:Y:S05]  /*0b60*/  EXIT ;  /* 0x000000000000794d */ /* 0x000fea0003800000 */
        .weak           $__internal_0_$__cuda_sm20_rcp_rn_f32_slowpath
        .type           $__internal_0_$__cuda_sm20_rcp_rn_f32_slowpath,@function
        .size           $__internal_0_$__cuda_sm20_rcp_rn_f32_slowpath,($__internal_1_$__cuda_sm20_sqrt_rn_f32_slowpath - $__internal_0_$__cuda_sm20_rcp_rn_f32_slowpath)
$__internal_0_$__cuda_sm20_rcp_rn_f32_slowpath:
[----:B------:R-:W-:-:S04]  /*0b70*/  SHF.L.U32 R6, R0, 0x1, RZ ;  /* 0x0000000100067819 */ /* 0x000fc800000006ff */
[----:B------:R-:W-:-:S04]  /*0b80*/  SHF.R.U32.HI R6, RZ, 0x18, R6 ;  /* 0x00000018ff067819 */ /* 0x000fc80000011606 */
[----:B------:R-:W-:-:S13]  /*0b90*/  ISETP.NE.U32.AND P0, PT, R6, RZ, PT ;  /* 0x000000ff0600720c */ /* 0x000fda0003f05070 */
[----:B------:R-:W-:Y:S05]  /*0ba0*/  @P0 BRA `(.L_x_13) ;  /* 0x00000000002c0947 */ /* 0x000fea0003800000 */
[----:B------:R-:W-:-:S05]  /*0bb0*/  IMAD.SHL.U32 R6, R0, 0x2, RZ ;  /* 0x0000000200067824 */ /* 0x000fca00078e00ff */
[----:B------:R-:W-:-:S13]  /*0bc0*/  ISETP.NE.AND P0, PT, R6, RZ, PT ;  /* 0x000000ff0600720c */ /* 0x000fda0003f05270 */
[----:B------:R2:W3:Y:S01]  /*0bd0*/  @!P0 MUFU.RCP R6, R0 ;  /* 0x0000000000068308 */ /* 0x0004e20000001000 */
[----:B------:R-:W-:Y:S05]  /*0be0*/  @!P0 BRA `(.L_x_14) ;  /* 0x0000000000a48947 */ /* 0x000fea0003800000 */
[----:B------:R-:W-:-:S04]  /*0bf0*/  FFMA R7, R0, 1.84467440737095516160e+19, RZ ;  /* 0x5f80000000077823 */ /* 0x000fc800000000ff */
[----:B--2---:R-:W3:Y:S02]  /*0c00*/  MUFU.RCP R0, R7 ;  /* 0x0000000700007308 */ /* 0x004ee40000001000 */
[----:B---3--:R-:W-:-:S04]  /*0c10*/  FFMA R6, R7, R0, -1 ;  /* 0xbf80000007067423 */ /* 0x008fc80000000000 */
[----:B------:R-:W-:-:S04]  /*0c20*/  FADD.FTZ R9, -R6, -RZ ;  /* 0x800000ff06097221 */ /* 0x000fc80000010100 */
[----:B------:R-:W-:-:S04]  /*0c30*/  FFMA R0, R0, R9, R0 ;  /* 0x0000000900007223 */ /* 0x000fc80000000000 */
[----:B------:R-:W-:Y:S01]  /*0c40*/  FFMA R6, R0, 1.84467440737095516160e+19, RZ ;  /* 0x5f80000000067823 */ /* 0x000fe200000000ff */
[----:B------:R-:W-:Y:S06]  /*0c50*/  BRA `(.L_x_14) ;  /* 0x0000000000887947 */ /* 0x000fec0003800000 */
.L_x_13:
[----:B------:R-:W-:-:S04]  /*0c60*/  IADD3 R7, PT, PT, R6, -0xfd, RZ ;  /* 0xffffff0306077810 */ /* 0x000fc80007ffe0ff */
[----:B------:R-:W-:-:S13]  /*0c70*/  ISETP.GT.U32.AND P0, PT, R7, 0x1, PT ;  /* 0x000000010700780c */ /* 0x000fda0003f04070 */
[----:B------:R-:W-:Y:S05]  /*0c80*/  @P0 BRA `(.L_x_15) ;  /* 0x0000000000780947 */ /* 0x000fea0003800000 */
[----:B------:R-:W-:Y:S01]  /*0c90*/  LOP3.LUT R8, R0, 0x7fffff, RZ, 0xc0, !PT ;  /* 0x007fffff00087812 */ /* 0x000fe200078ec0ff */
[----:B------:R-:W-:-:S03]  /*0ca0*/  IMAD.MOV.U32 R12, RZ, RZ, 0x3 ;  /* 0x00000003ff0c7424 */ /* 0x000fc600078e00ff */
[----:B------:R-:W-:Y:S02]  /*0cb0*/  LOP3.LUT R8, R8, 0x3f800000, RZ, 0xfc, !PT ;  /* 0x3f80000008087812 */ /* 0x000fe400078efcff */
[----:B------:R-:W-:Y:S02]  /*0cc0*/  SHF.L.U32 R13, R12, R7, RZ ;  /* 0x000000070c0d7219 */ /* 0x000fe400000006ff */
[----:B------:R-:W0:Y:S02]  /*0cd0*/  MUFU.RCP R9, R8 ;  /* 0x0000000800097308 */ /* 0x000e240000001000 */
[----:B0-----:R-:W-:-:S04]  /*0ce0*/  FFMA R10, R8, R9, -1 ;  /* 0xbf800000080a7423 */ /* 0x001fc80000000009 */
[----:B------:R-:W-:-:S04]  /*0cf0*/  FADD.FTZ R10, -R10, -RZ ;  /* 0x800000ff0a0a7221 */ /* 0x000fc80000010100 */
[CCC-:B------:R-:W-:Y:S01]  /*0d00*/  FFMA.RM R11, R9.reuse, R10.reuse, R9.reuse ;  /* 0x0000000a090b7223 */ /* 0x1c0fe20000004009 */
[----:B------:R-:W-:-:S04]  /*0d10*/  FFMA.RP R10, R9, R10, R9 ;  /* 0x0000000a090a7223 */ /* 0x000fc80000008009 */
[C---:B------:R-:W-:Y:S02]  /*0d20*/  LOP3.LUT R9, R11.reuse, 0x7fffff, RZ, 0xc0, !PT ;  /* 0x007fffff0b097812 */ /* 0x040fe400078ec0ff */
[----:B------:R-:W-:Y:S02]  /*0d30*/  FSETP.NEU.FTZ.AND P0, PT, R11, R10, PT ;  /* 0x0000000a0b00720b */ /* 0x000fe40003f1d000 */
[----:B------:R-:W-:Y:S02]  /*0d40*/  LOP3.LUT R10, R9, 0x800000, RZ, 0xfc, !PT ;  /* 0x00800000090a7812 */ /* 0x000fe400078efcff */
[----:B------:R-:W-:Y:S02]  /*0d50*/  SEL R9, RZ, 0xffffffff, !P0 ;  /* 0xffffffffff097807 */ /* 0x000fe40004000000 */
[----:B------:R-:W-:Y:S02]  /*0d60*/  LOP3.LUT R8, R13, R10, RZ, 0xc0, !PT ;  /* 0x0000000a0d087212 */ /* 0x000fe400078ec0ff */
[----:B------:R-:W-:-:S02]  /*0d70*/  IADD3 R9, PT, PT, -R9, RZ, RZ ;  /* 0x000000ff09097210 */ /* 0x000fc40007ffe1ff */
[-C--:B------:R-:W-:Y:S02]  /*0d80*/  SHF.R.U32.HI R8, RZ, R7.reuse, R8 ;  /* 0x00000007ff087219 */ /* 0x080fe40000011608 */
[----:B------:R-:W-:Y:S02]  /*0d90*/  LOP3.LUT P1, RZ, R9, R7, R10, 0xf8, !PT ;  /* 0x0000000709ff7212 */ /* 0x000fe4000782f80a */
[C---:B------:R-:W-:Y:S02]  /*0da0*/  LOP3.LUT P0, RZ, R8.reuse, 0x1, RZ, 0xc0, !PT ;  /* 0x0000000108ff7812 */ /* 0x040fe4000780c0ff */
[----:B------:R-:W-:-:S04]  /*0db0*/  LOP3.LUT P2, RZ, R8, 0x2, RZ, 0xc0, !PT ;  /* 0x0000000208ff7812 */ /* 0x000fc8000784c0ff */
[----:B------:R-:W-:Y:S02]  /*0dc0*/  PLOP3.LUT P0, PT, P0, P1, P2, 0xe0, 0x0 ;  /* 0x000000000000781c */ /* 0x000fe40000703c20 */
[----:B------:R-:W-:Y:S02]  /*0dd0*/  LOP3.LUT P1, RZ, R0, 0x7fffff, RZ, 0xc0, !PT ;  /* 0x007fffff00ff7812 */ /* 0x000fe4000782c0ff */
[----:B------:R-:W-:-:S05]  /*0de0*/  SEL R7, RZ, 0x1, !P0 ;  /* 0x00000001ff077807 */ /* 0x000fca0004000000 */
[----:B------:R-:W-:-:S05]  /*0df0*/  IMAD.MOV R7, RZ, RZ, -R7 ;  /* 0x000000ffff077224 */ /* 0x000fca00078e0a07 */
[----:B------:R-:W-:Y:S02]  /*0e00*/  ISETP.GE.AND P0, PT, R7, RZ, PT ;  /* 0x000000ff0700720c */ /* 0x000fe40003f06270 */
[----:B------:R-:W-:-:S04]  /*0e10*/  IADD3 R7, PT, PT, R6, -0xfc, RZ ;  /* 0xffffff0406077810 */ /* 0x000fc80007ffe0ff */
[----:B------:R-:W-:-:S07]  /*0e20*/  SHF.R.U32.HI R7, RZ, R7, R10 ;  /* 0x00000007ff077219 */ /* 0x000fce000001160a */
[----:B------:R-:W-:-:S05]  /*0e30*/  @!P0 VIADD R7, R7, 0x1 ;  /* 0x0000000107078836 */ /* 0x000fca0000000000 */
[----:B------:R-:W-:-:S04]  /*0e40*/  @!P1 SHF.L.U32 R7, R7, 0x1, RZ ;  /* 0x0000000107079819 */ /* 0x000fc800000006ff */
[----:B------:R-:W-:Y:S01]  /*0e50*/  LOP3.LUT R6, R7, 0x80000000, R0, 0xf8, !PT ;  /* 0x8000000007067812 */ /* 0x000fe200078ef800 */
[----:B------:R-:W-:Y:S06]  /*0e60*/  BRA `(.L_x_14) ;  /* 0x0000000000047947 */ /* 0x000fec0003800000 */
.L_x_15:
[----:B------:R0:W1:Y:S02]  /*0e70*/  MUFU.RCP R6, R0 ;  /* 0x0000000000067308 */ /* 0x0000640000001000 */
.L_x_14:
[----:B0123--:R-:W-:Y:S01]  /*0e80*/  IMAD.MOV.U32 R0, RZ, RZ, R6 ;  /* 0x000000ffff007224 */ /* 0x00ffe200078e0006 */
[----:B------:R-:W-:Y:S01]  /*0e90*/  MOV R6, R4 ;  /* 0x0000000400067202 */ /* 0x000fe20000000f00 */
[----:B------:R-:W-:-:S04]  /*0ea0*/  IMAD.MOV.U32 R7, RZ, RZ, 0x0 ;  /* 0x00000000ff077424 */ /* 0x000fc800078e00ff */
[----:B------:R-:W-:Y:S05]  /*0eb0*/  RET.REL.NODEC R6 `(_Z13RMSKernel1_V1PfS_ii) ;  /* 0xfffffff006507950 */ /* 0x000fea0003c3ffff */
        .weak           $__internal_1_$__cuda_sm20_sqrt_rn_f32_slowpath
        .type           $__internal_1_$__cuda_sm20_sqrt_rn_f32_slowpath,@function
        .size           $__internal_1_$__cuda_sm20_sqrt_rn_f32_slowpath,($__internal_2_$__cuda_sm3x_div_rn_noftz_f32_slowpath - $__internal_1_$__cuda_sm20_sqrt_rn_f32_slowpath)
$__internal_1_$__cuda_sm20_sqrt_rn_f32_slowpath:
[----:B------:R-:W-:-:S13]  /*0ec0*/  LOP3.LUT P0, RZ, R0, 0x7fffffff, RZ, 0xc0, !PT ;  /* 0x7fffffff00ff7812 */ /* 0x000fda000780c0ff */
[----:B------:R-:W-:Y:S01]  /*0ed0*/  @!P0 MOV R3, R0 ;  /* 0x0000000000038202 */ /* 0x000fe20000000f00 */
[----:B------:R-:W-:Y:S06]  /*0ee0*/  @!P0 BRA `(.L_x_16) ;  /* 0x0000000000408947 */ /* 0x000fec0003800000 */
[----:B------:R-:W-:-:S13]  /*0ef0*/  FSETP.GEU.FTZ.AND P0, PT, R0, RZ, PT ;  /* 0x000000ff0000720b */ /* 0x000fda0003f1e000 */
[----:B------:R-:W-:Y:S01]  /*0f00*/  @!P0 IMAD.MOV.U32 R3, RZ, RZ, 0x7fffffff ;  /* 0x7fffffffff038424 */ /* 0x000fe200078e00ff */
[----:B------:R-:W-:Y:S06]  /*0f10*/  @!P0 BRA `(.L_x_16) ;  /* 0x0000000000348947 */ /* 0x000fec0003800000 */
[----:B------:R-:W-:-:S13]  /*0f20*/  FSETP.GTU.FTZ.AND P0, PT, |R0|, +INF , PT ;  /* 0x7f8000000000780b */ /* 0x000fda0003f1c200 */
[----:B------:R-:W-:Y:S01]  /*0f30*/  @P0 FADD.FTZ R3, R0, 1 ;  /* 0x3f80000000030421 */ /* 0x000fe20000010000 */
[----:B------:R-:W-:Y:S06]  /*0f40*/  @P0 BRA `(.L_x_16) ;  /* 0x0000000000280947 */ /* 0x000fec0003800000 */
[----:B------:R-:W-:-:S13]  /*0f50*/  FSETP.NEU.FTZ.AND P0, PT, |R0|, +INF , PT ;  /* 0x7f8000000000780b */ /* 0x000fda0003f1d200 */
[----:B------:R-:W-:-:S04]  /*0f60*/  @P0 FFMA R4, R0, 1.84467440737095516160e+19, RZ ;  /* 0x5f80000000040823 */ /* 0x000fc800000000ff */
[----:B------:R-:W0:Y:S02]  /*0f70*/  @P0 MUFU.RSQ R3, R4 ;  /* 0x0000000400030308 */ /* 0x000e240000001400 */
[----:B0-----:R-:W-:Y:S01]  /*0f80*/  @P0 FMUL.FTZ R7, R4, R3 ;  /* 0x0000000304070220 */ /* 0x001fe20000410000 */
[----:B------:R-:W-:Y:S01]  /*0f90*/  @P0 FMUL.FTZ R8, R3, 0.5 ;  /* 0x3f00000003080820 */ /* 0x000fe20000410000 */
[----:B------:R-:W-:Y:S02]  /*0fa0*/  @!P0 MOV R3, R0 ;  /* 0x0000000000038202 */ /* 0x000fe40000000f00 */
[----:B------:R-:W-:-:S04]  /*0fb0*/  @P0 FADD.FTZ R6, -R7, -RZ ;  /* 0x800000ff07060221 */ /* 0x000fc80000010100 */
[----:B------:R-:W-:-:S04]  /*0fc0*/  @P0 FFMA R6, R7, R6, R4 ;  /* 0x0000000607060223 */ /* 0x000fc80000000004 */
[----:B------:R-:W-:-:S04]  /*0fd0*/  @P0 FFMA R6, R6, R8, R7 ;  /* 0x0000000806060223 */ /* 0x000fc80000000007 */
[----:B------:R-:W-:-:S07]  /*0fe0*/  @P0 FMUL.FTZ R3, R6, 2.3283064365386962891e-10 ;  /* 0x2f80000006030820 */ /* 0x000fce0000410000 */
.L_x_16:
[----:B------:R-:W-:Y:S02]  /*0ff0*/  HFMA2 R7, -RZ, RZ, 0, 0 ;  /* 0x00000000ff077431 */ /* 0x000fe400000001ff */
[----:B------:R-:W-:-:S04]  /*1000*/  IMAD.MOV.U32 R6, RZ, RZ, R9 ;  /* 0x000000ffff067224 */ /* 0x000fc800078e0009 */
[----:B------:R-:W-:Y:S05]  /*1010*/  RET.REL.NODEC R6 `(_Z13RMSKernel1_V1PfS_ii) ;  /* 0xffffffec06f87950 */ /* 0x000fea0003c3ffff */
        .weak           $__internal_2_$__cuda_sm3x_div_rn_noftz_f32_slowpath
        .type           $__internal_2_$__cuda_sm3x_div_rn_noftz_f32_slowpath,@function
        .size           $__internal_2_$__cuda_sm3x_div_rn_noftz_f32_slowpath,(.L_x_31 - $__internal_2_$__cuda_sm3x_div_rn_noftz_f32_slowpath)
$__internal_2_$__cuda_sm3x_div_rn_noftz_f32_slowpath:
[----:B------:R-:W-:Y:S01]  /*1020*/  SHF.R.U32.HI R7, RZ, 0x17, R3 ;  /* 0x00000017ff077819 */ /* 0x000fe20000011603 */
[----:B------:R-:W-:Y:S01]  /*1030*/  BSSY.RECONVERGENT B1, `(.L_x_17) ;  /* 0x0000063000017945 */ /* 0x000fe20003800200 */
[--C-:B------:R-:W-:Y:S02]  /*1040*/  SHF.R.U32.HI R6, RZ, 0x17, R0.reuse ;  /* 0x00000017ff067819 */ /* 0x100fe40000011600 */
[----:B------:R-:W-:Y:S01]  /*1050*/  LOP3.LUT R13, R7, 0xff, RZ, 0xc0, !PT ;  /* 0x000000ff070d7812 */ /* 0x000fe200078ec0ff */
[----:B------:R-:W-:Y:S01]  /*1060*/  IMAD.MOV.U32 R7, RZ, RZ, R0 ;  /* 0x000000ffff077224 */ /* 0x000fe200078e0000 */
[----:B------:R-:W-:-:S03]  /*1070*/  LOP3.LUT R6, R6, 0xff, RZ, 0xc0, !PT ;  /* 0x000000ff06067812 */ /* 0x000fc600078ec0ff */
[----:B------:R-:W-:Y:S01]  /*1080*/  VIADD R10, R13, 0xffffffff ;  /* 0xffffffff0d0a7836 */ /* 0x000fe20000000000 */
[----:B------:R-:W-:-:S04]  /*1090*/  IADD3 R9, PT, PT, R6, -0x1, RZ ;  /* 0xffffffff06097810 */ /* 0x000fc80007ffe0ff */
[----:B------:R-:W-:-:S04]  /*10a0*/  ISETP.GT.U32.AND P0, PT, R10, 0xfd, PT ;  /* 0x000000fd0a00780c */ /* 0x000fc80003f04070 */
[----:B------:R-:W-:-:S13]  /*10b0*/  ISETP.GT.U32.OR P0, PT, R9, 0xfd, P0 ;  /* 0x000000fd0900780c */ /* 0x000fda0000704470 */
[----:B------:R-:W-:Y:S01]  /*10c0*/  @!P0 MOV R8, RZ ;  /* 0x000000ff00088202 */ /* 0x000fe20000000f00 */
[----:B------:R-:W-:Y:S06]  /*10d0*/  @!P0 BRA `(.L_x_18) ;  /* 0x00000000005c8947 */ /* 0x000fec0003800000 */
[----:B------:R-:W-:Y:S02]  /*10e0*/  FSETP.GTU.FTZ.AND P1, PT, |R3|, +INF , PT ;  /* 0x7f8000000300780b */ /* 0x000fe40003f3c200 */
[----:B------:R-:W-:-:S04]  /*10f0*/  FSETP.GTU.FTZ.AND P0, PT, |R0|, +INF , PT ;  /* 0x7f8000000000780b */ /* 0x000fc80003f1c200 */
[----:B------:R-:W-:-:S13]  /*1100*/  PLOP3.LUT P0, PT, P0, P1, PT, 0xf8, 0x8f ;  /* 0x00000000008f781c */ /* 0x000fda0000703f70 */
[----:B------:R-:W-:Y:S05]  /*1110*/  @P0 BRA `(.L_x_19) ;  /* 0x00000004004c0947 */ /* 0x000fea0003800000 */
[----:B------:R-:W-:-:S13]  /*1120*/  LOP3.LUT P0, RZ, R3, 0x7fffffff, R7, 0xc8, !PT ;  /* 0x7fffffff03ff7812 */ /* 0x000fda000780c807 */
[----:B------:R-:W-:Y:S05]  /*1130*/  @!P0 BRA `(.L_x_20) ;  /* 0x00000004003c8947 */ /* 0x000fea0003800000 */
[C---:B------:R-:W-:Y:S02]  /*1140*/  FSETP.NEU.FTZ.AND P2, PT, |R0|.reuse, +INF , PT ;  /* 0x7f8000000000780b */ /* 0x040fe40003f5d200 */
[----:B------:R-:W-:Y:S02]  /*1150*/  FSETP.NEU.FTZ.AND P1, PT, |R3|, +INF , PT ;  /* 0x7f8000000300780b */ /* 0x000fe40003f3d200 */
[----:B------:R-:W-:-:S11]  /*1160*/  FSETP.NEU.FTZ.AND P0, PT, |R0|, +INF , PT ;  /* 0x7f8000000000780b */ /* 0x000fd60003f1d200 */
[----:B------:R-:W-:Y:S05]  /*1170*/  @!P1 BRA !P2, `(.L_x_20) ;  /* 0x00000004002c9947 */ /* 0x000fea0005000000 */
[----:B------:R-:W-:-:S04]  /*1180*/  LOP3.LUT P2, RZ, R7, 0x7fffffff, RZ, 0xc0, !PT ;  /* 0x7fffffff07ff7812 */ /* 0x000fc8000784c0ff */
[----:B------:R-:W-:-:S13]  /*1190*/  PLOP3.LUT P1, PT, P1, P2, PT, 0x2f, 0xf2 ;  /* 0x0000000000f2781c */ /* 0x000fda0000f24577 */
[----:B------:R-:W-:Y:S05]  /*11a0*/  @P1 BRA `(.L_x_21) ;  /* 0x0000000400181947 */ /* 0x000fea0003800000 */
[----:B------:R-:W-:-:S04]  /*11b0*/  LOP3.LUT P1, RZ, R3, 0x7fffffff, RZ, 0xc0, !PT ;  /* 0x7fffffff03ff7812 */ /* 0x000fc8000782c0ff */
[----:B------:R-:W-:-:S13]  /*11c0*/  PLOP3.LUT P0, PT, P0, P1, PT, 0x2f, 0xf2 ;  /* 0x0000000000f2781c */ /* 0x000fda0000702577 */
[----:B------:R-:W-:Y:S05]  /*11d0*/  @P0 BRA `(.L_x_22) ;  /* 0x0000000400000947 */ /* 0x000fea0003800000 */
[----:B------:R-:W-:Y:S02]  /*11e0*/  ISETP.GE.AND P0, PT, R9, RZ, PT ;  /* 0x000000ff0900720c */ /* 0x000fe40003f06270 */
[----:B------:R-:W-:-:S11]  /*11f0*/  ISETP.GE.AND P1, PT, R10, RZ, PT ;  /* 0x000000ff0a00720c */ /* 0x000fd60003f26270 */
[----:B------:R-:W-:Y:S01]  /*1200*/  @P0 IMAD.MOV.U32 R8, RZ, RZ, RZ ;  /* 0x000000ffff080224 */ /* 0x000fe200078e00ff */
[----:B------:R-:W-:Y:S01]  /*1210*/  @!P0 MOV R8, 0xffffffc0 ;  /* 0xffffffc000088802 */ /* 0x000fe20000000f00 */
[----:B------:R-:W-:Y:S01]  /*1220*/  @!P0 FFMA R7, R0, 1.84467440737095516160e+19, RZ ;  /* 0x5f80000000078823 */ /* 0x000fe200000000ff */
[----:B------:R-:W-:-:S03]  /*1230*/  @!P1 FFMA R3, R3, 1.84467440737095516160e+19, RZ ;  /* 0x5f80000003039823 */ /* 0x000fc600000000ff */
[----:B------:R-:W-:-:S07]  /*1240*/  @!P1 VIADD R8, R8, 0x40 ;  /* 0x0000004008089836 */ /* 0x000fce0000000000 */
.L_x_18:
[----:B------:R-:W-:Y:S01]  /*1250*/  LEA R0, R13, 0xc0800000, 0x17 ;  /* 0xc08000000d007811 */ /* 0x000fe200078eb8ff */
[----:B------:R-:W-:Y:S01]  /*1260*/  VIADD R6, R6, 0xffffff81 ;  /* 0xffffff8106067836 */ /* 0x000fe20000000000 */
[----:B------:R-:W-:Y:S02]  /*1270*/  BSSY.RECONVERGENT B2, `(.L_x_23) ;  /* 0x0000035000027945 */ /* 0x000fe40003800200 */
[----:B------:R-:W-:Y:S01]  /*1280*/  IADD3 R3, PT, PT, -R0, R3, RZ ;  /* 0x0000000300037210 */ /* 0x000fe20007ffe1ff */
[----:B------:R-:W-:-:S03]  /*1290*/  IMAD R0, R6, -0x800000, R7 ;  /* 0xff80000006007824 */ /* 0x000fc600078e0207 */
[----:B------:R-:W0:Y:S01]  /*12a0*/  MUFU.RCP R9, R3 ;  /* 0x0000000300097308 */ /* 0x000e220000001000 */
[----:B------:R-:W-:-:S04]  /*12b0*/  FADD.FTZ R11, -R3, -RZ ;  /* 0x800000ff030b7221 */ /* 0x000fc80000010100 */
[----:B0-----:R-:W-:-:S04]  /*12c0*/  FFMA R10, R9, R11, 1 ;  /* 0x3f800000090a7423 */ /* 0x001fc8000000000b */
[----:B------:R-:W-:-:S04]  /*12d0*/  FFMA R12, R9, R10, R9 ;  /* 0x0000000a090c7223 */ /* 0x000fc80000000009 */
[----:B------:R-:W-:-:S04]  /*12e0*/  FFMA R7, R0, R12, RZ ;  /* 0x0000000c00077223 */ /* 0x000fc800000000ff */
[----:B------:R-:W-:-:S04]  /*12f0*/  FFMA R10, R11, R7, R0 ;  /* 0x000000070b0a7223 */ /* 0x000fc80000000000 */
[----:B------:R-:W-:Y:S01]  /*1300*/  FFMA R9, R12, R10, R7 ;  /* 0x0000000a0c097223 */ /* 0x000fe20000000007 */
[----:B------:R-:W-:-:S03]  /*1310*/  IADD3 R7, PT, PT, R6, 0x7f, -R13 ;  /* 0x0000007f06077810 */ /* 0x000fc60007ffe80d */
[----:B------:R-:W-:Y:S01]  /*1320*/  FFMA R10, R11, R9, R0 ;  /* 0x000000090b0a7223 */ /* 0x000fe20000000000 */
[----:B------:R-:W-:-:S03]  /*1330*/  IADD3 R7, PT, PT, R7, R8, RZ ;  /* 0x0000000807077210 */ /* 0x000fc60007ffe0ff */
[----:B------:R-:W-:-:S05]  /*1340*/  FFMA R0, R12, R10, R9 ;  /* 0x0000000a0c007223 */ /* 0x000fca0000000009 */
[----:B------:R-:W-:-:S04]  /*1350*/  SHF.R.U32.HI R3, RZ, 0x17, R0 ;  /* 0x00000017ff037819 */ /* 0x000fc80000011600 */
[----:B------:R-:W-:-:S05]  /*1360*/  LOP3.LUT R3, R3, 0xff, RZ, 0xc0, !PT ;  /* 0x000000ff03037812 */ /* 0x000fca00078ec0ff */
[----:B------:R-:W-:-:S05]  /*1370*/  IMAD.IADD R11, R3, 0x1, R7 ;  /* 0x00000001030b7824 */ /* 0x000fca00078e0207 */
[----:B------:R-:W-:-:S04]  /*1380*/  IADD3 R3, PT, PT, R11, -0x1, RZ ;  /* 0xffffffff0b037810 */ /* 0x000fc80007ffe0ff */
[----:B------:R-:W-:-:S13]  /*1390*/  ISETP.GE.U32.AND P0, PT, R3, 0xfe, PT ;  /* 0x000000fe0300780c */ /* 0x000fda0003f06070 */
[----:B------:R-:W-:Y:S05]  /*13a0*/  @!P0 BRA `(.L_x_24) ;  /* 0x0000000000808947 */ /* 0x000fea0003800000 */
[----:B------:R-:W-:-:S13]  /*13b0*/  ISETP.GT.AND P0, PT, R11, 0xfe, PT ;  /* 0x000000fe0b00780c */ /* 0x000fda0003f04270 */
[----:B------:R-:W-:Y:S05]  /*13c0*/  @P0 BRA `(.L_x_25) ;  /* 0x00000000006c0947 */ /* 0x000fea0003800000 */
[----:B------:R-:W-:-:S13]  /*13d0*/  ISETP.GE.AND P0, PT, R11, 0x1, PT ;  /* 0x000000010b00780c */ /* 0x000fda0003f06270 */
[----:B------:R-:W-:Y:S05]  /*13e0*/  @P0 BRA `(.L_x_26) ;  /* 0x0000000000740947 */ /* 0x000fea0003800000 */
[----:B------:R-:W-:Y:S02]  /*13f0*/  ISETP.GE.AND P0, PT, R11, -0x18, PT ;  /* 0xffffffe80b00780c */ /* 0x000fe40003f06270 */
[----:B------:R-:W-:-:S11]  /*1400*/  LOP3.LUT R0, R0, 0x80000000, RZ, 0xc0, !PT ;  /* 0x8000000000007812 */ /* 0x000fd600078ec0ff */
[----:B------:R-:W-:Y:S05]  /*1410*/  @!P0 BRA `(.L_x_26) ;  /* 0x0000000000688947 */ /* 0x000fea0003800000 */
[CCC-:B------:R-:W-:Y:S01]  /*1420*/  FFMA.RZ R3, R12.reuse, R10.reuse, R9.reuse ;  /* 0x0000000a0c037223 */ /* 0x1c0fe2000000c009 */
[C---:B------:R-:W-:Y:S02]  /*1430*/  VIADD R8, R11.reuse, 0x20 ;  /* 0x000000200b087836 */ /* 0x040fe40000000000 */
[CCC-:B------:R-:W-:Y:S01]  /*1440*/  FFMA.RM R6, R12.reuse, R10.reuse, R9.reuse ;  /* 0x0000000a0c067223 */ /* 0x1c0fe20000004009 */
[----:B------:R-:W-:Y:S02]  /*1450*/  ISETP.NE.AND P2, PT, R11, RZ, PT ;  /* 0x000000ff0b00720c */ /* 0x000fe40003f45270 */
[----:B------:R-:W-:Y:S01]  /*1460*/  LOP3.LUT R7, R3, 0x7fffff, RZ, 0xc0, !PT ;  /* 0x007fffff03077812 */ /* 0x000fe200078ec0ff */
[----:B------:R-:W-:Y:S01]  /*1470*/  FFMA.RP R3, R12, R10, R9 ;  /* 0x0000000a0c037223 */ /* 0x000fe20000008009 */
[----:B------:R-:W-:Y:S02]  /*1480*/  ISETP.NE.AND P1, PT, R11, RZ, PT ;  /* 0x000000ff0b00720c */ /* 0x000fe40003f25270 */
[----:B------:R-:W-:-:S02]  /*1490*/  LOP3.LUT R7, R7, 0x800000, RZ, 0xfc, !PT ;  /* 0x0080000007077812 */ /* 0x000fc400078efcff */
[----:B------:R-:W-:Y:S02]  /*14a0*/  IADD3 R9, PT, PT, -R11, RZ, RZ ;  /* 0x000000ff0b097210 */ /* 0x000fe40007ffe1ff */
[----:B------:R-:W-:Y:S02]  /*14b0*/  SHF.L.U32 R8, R7, R8, RZ ;  /* 0x0000000807087219 */ /* 0x000fe400000006ff */
[----:B------:R-:W-:Y:S02]  /*14c0*/  FSETP.NEU.FTZ.AND P0, PT, R3, R6, PT ;  /* 0x000000060300720b */ /* 0x000fe40003f1d000 */
[----:B------:R-:W-:Y:S02]  /*14d0*/  SEL R6, R9, RZ, P2 ;  /* 0x000000ff09067207 */ /* 0x000fe40001000000 */
[----:B------:R-:W-:Y:S02]  /*14e0*/  ISETP.NE.AND P1, PT, R8, RZ, P1 ;  /* 0x000000ff0800720c */ /* 0x000fe40000f25270 */
[----:B------:R-:W-:-:S02]  /*14f0*/  SHF.R.U32.HI R6, RZ, R6, R7 ;  /* 0x00000006ff067219 */ /* 0x000fc40000011607 */
[----:B------:R-:W-:Y:S02]  /*1500*/  PLOP3.LUT P0, PT, P0, P1, PT, 0xf8, 0x8f ;  /* 0x00000000008f781c */ /* 0x000fe40000703f70 */
[----:B------:R-:W-:Y:S02]  /*1510*/  SHF.R.U32.HI R8, RZ, 0x1, R6 ;  /* 0x00000001ff087819 */ /* 0x000fe40000011606 */
[----:B------:R-:W-:-:S04]  /*1520*/  SEL R3, RZ, 0x1, !P0 ;  /* 0x00000001ff037807 */ /* 0x000fc80004000000 */
[----:B------:R-:W-:-:S04]  /*1530*/  LOP3.LUT R3, R3, 0x1, R8, 0xf8, !PT ;  /* 0x0000000103037812 */ /* 0x000fc800078ef808 */
[----:B------:R-:W-:-:S05]  /*1540*/  LOP3.LUT R3, R3, R6, RZ, 0xc0, !PT ;  /* 0x0000000603037212 */ /* 0x000fca00078ec0ff */
[----:B------:R-:W-:-:S05]  /*1550*/  IMAD.IADD R3, R8, 0x1, R3 ;  /* 0x0000000108037824 */ /* 0x000fca00078e0203 */
[----:B------:R-:W-:Y:S01]  /*1560*/  LOP3.LUT R0, R3, R0, RZ, 0xfc, !PT ;  /* 0x0000000003007212 */ /* 0x000fe200078efcff */
[----:B------:R-:W-:Y:S06]  /*1570*/  BRA `(.L_x_26) ;  /* 0x0000000000107947 */ /* 0x000fec0003800000 */
.L_x_25:
[----:B------:R-:W-:-:S04]  /*1580*/  LOP3.LUT R0, R0, 0x80000000, RZ, 0xc0, !PT ;  /* 0x8000000000007812 */ /* 0x000fc800078ec0ff */
[----:B------:R-:W-:Y:S01]  /*1590*/  LOP3.LUT R0, R0, 0x7f800000, RZ, 0xfc, !PT ;  /* 0x7f80000000007812 */ /* 0x000fe200078efcff */
[----:B------:R-:W-:Y:S06]  /*15a0*/  BRA `(.L_x_26) ;  /* 0x0000000000047947 */ /* 0x000fec0003800000 */
.L_x_24:
[----:B------:R-:W-:-:S07]  /*15b0*/  LEA R0, R7, R0, 0x17 ;  /* 0x0000000007007211 */ /* 0x000fce00078eb8ff */
.L_x_26:
[----:B------:R-:W-:Y:S05]  /*15c0*/  BSYNC.RECONVERGENT B2 ;  /* 0x0000000000027941 */ /* 0x000fea0003800200 */
.L_x_23:
[----:B------:R-:W-:Y:S05]  /*15d0*/  BRA `(.L_x_27) ;  /* 0x0000000000207947 */ /* 0x000fea0003800000 */
.L_x_22:
[----:B------:R-:W-:-:S04]  /*15e0*/  LOP3.LUT R0, R3, 0x80000000, R7, 0x48, !PT ;  /* 0x8000000003007812 */ /* 0x000fc800078e4807 */
[----:B------:R-:W-:Y:S01]  /*15f0*/  LOP3.LUT R0, R0, 0x7f800000, RZ, 0xfc, !PT ;  /* 0x7f80000000007812 */ /* 0x000fe200078efcff */
[----:B------:R-:W-:Y:S06]  /*1600*/  BRA `(.L_x_27) ;  /* 0x0000000000147947 */ /* 0x000fec0003800000 */
.L_x_21:
[----:B------:R-:W-:Y:S01]  /*1610*/  LOP3.LUT R0, R3, 0x80000000, R7, 0x48, !PT ;  /* 0x8000000003007812 */ /* 0x000fe200078e4807 */
[----:B------:R-:W-:Y:S06]  /*1620*/  BRA `(.L_x_27) ;  /* 0x00000000000c7947 */ /* 0x000fec0003800000 */
.L_x_20:
[----:B------:R-:W0:Y:S01]  /*1630*/  MUFU.RSQ R0, -QNAN ;  /* 0xffc0000000007908 */ /* 0x000e220000001400 */
[----:B------:R-:W-:Y:S05]  /*1640*/  BRA `(.L_x_27) ;  /* 0x0000000000047947 */ /* 0x000fea0003800000 */
.L_x_19:
[----:B------:R-:W-:-:S07]  /*1650*/  FADD.FTZ R0, R0, R3 ;  /* 0x0000000300007221 */ /* 0x000fce0000010000 */
.L_x_27:
[----:B------:R-:W-:Y:S05]  /*1660*/  BSYNC.RECONVERGENT B1 ;  /* 0x0000000000017941 */ /* 0x000fea0003800200 */
.L_x_17:
[----:B------:R-:W-:Y:S02]  /*1670*/  HFMA2 R7, -RZ, RZ, 0, 0 ;  /* 0x00000000ff077431 */ /* 0x000fe400000001ff */
[----:B------:R-:W-:-:S04]  /*1680*/  IMAD.MOV.U32 R6, RZ, RZ, R4 ;  /* 0x000000ffff067224 */ /* 0x000fc800078e0004 */
[----:B0-----:R-:W-:Y:S05]  /*1690*/  RET.REL.NODEC R6 `(_Z13RMSKernel1_V1PfS_ii) ;  /* 0xffffffe806587950 */ /* 0x001fea0003c3ffff */
.L_x_28:
[----:B------:R-:W-:-:S00]  /*16a0*/  BRA `(.L_x_28) ;  /* 0xfffffffc00fc7947 */ /* 0x000fc0000383ffff */
[----:B------:R-:W-:-:S00]  /*16b0*/  NOP ;  /* 0x0000000000007918 */ /* 0x000fc00000000000 */
        /* <DEDUP_REMOVED lines=12> */
.L_x_31:


//--------------------- .nv.shared.reserved.0     --------------------------
	.section	.nv.shared.reserved.0,"aw",@nobits
	.weak		__nv_reservedSMEM_offset_0_alias
	.size		__nv_reservedSMEM_offset_0_alias, 0, 64
	.other		__nv_reservedSMEM_offset_0_alias,@"STO_CUDA_RESERVED_SHARED STV_DEFAULT"
__nv_reservedSMEM_offset_0_alias:
	.zero		0
	.zero		64


//--------------------- .nv.constant0._Z13RMSKernel1_V1PfS_ii --------------------------
	.section	.nv.constant0._Z13RMSKernel1_V1PfS_ii,"a",@progbits
	.sectionflags	@""
	.align	4
.nv.constant0._Z13RMSKernel1_V1PfS_ii:
	.zero		920


//--------------------- SYMBOLS --------------------------

	.type		.nv.reservedSmem.offset0,@object
	.size		.nv.reservedSmem.offset0,0x4
